	.headerflags	@"EF_CUDA_TEXMODE_UNIFIED EF_CUDA_64BIT_ADDRESS EF_CUDA_SM86 EF_CUDA_VIRTUAL_SM(EF_CUDA_SM86)"
	.elftype	@"ET_EXEC"


//--------------------- .nv.info                  --------------------------
	.section	.nv.info,"",@"SHT_CUDA_INFO"
	.align	4


	//----- nvinfo : EIATTR_REGCOUNT
	.align		4
        /*0000*/ 	.byte	0x04, 0x2f
        /*0002*/ 	.short	(.L_1 - .L_0)
	.align		4
.L_0:
        /*0004*/ 	.word	index@(triton_per_fused__softmax_add_zeros_3)
        /*0008*/ 	.word	0x00000016


	//----- nvinfo : EIATTR_FRAME_SIZE
	.align		4
.L_1:
        /*000c*/ 	.byte	0x04, 0x11
        /*000e*/ 	.short	(.L_3 - .L_2)
	.align		4
.L_2:
        /*0010*/ 	.word	index@(triton_per_fused__softmax_add_zeros_3)
        /*0014*/ 	.word	0x00000000


	//----- nvinfo : EIATTR_MIN_STACK_SIZE
	.align		4
.L_3:
        /*0018*/ 	.byte	0x04, 0x12
        /*001a*/ 	.short	(.L_5 - .L_4)
	.align		4
.L_4:
        /*001c*/ 	.word	index@(triton_per_fused__softmax_add_zeros_3)
        /*0020*/ 	.word	0x00000000
.L_5:


//--------------------- .nv.info.triton_per_fused__softmax_add_zeros_3 --------------------------
	.section	.nv.info.triton_per_fused__softmax_add_zeros_3,"",@"SHT_CUDA_INFO"
	.sectionflags	@""
	.align	4


	//----- nvinfo : EIATTR_CUDA_API_VERSION
	.align		4
        /*0000*/ 	.byte	0x04, 0x37
        /*0002*/ 	.short	(.L_7 - .L_6)
.L_6:
        /*0004*/ 	.word	0x00000080


	//----- nvinfo : EIATTR_SW2861232_WAR
	.align		4
.L_7:
        /*0008*/ 	.byte	0x01, 0x35
	.zero		2


	//----- nvinfo : EIATTR_PARAM_CBANK
	.align		4
        /*000c*/ 	.byte	0x04, 0x0a
        /*000e*/ 	.short	(.L_9 - .L_8)
	.align		4
.L_8:
        /*0010*/ 	.word	index@(.nv.constant0.triton_per_fused__softmax_add_zeros_3)
        /*0014*/ 	.short	0x0160
        /*0016*/ 	.short	0x0028


	//----- nvinfo : EIATTR_CBANK_PARAM_SIZE
	.align		4
.L_9:
        /*0018*/ 	.byte	0x03, 0x19
        /*001a*/ 	.short	0x0028


	//----- nvinfo : EIATTR_KPARAM_INFO
	.align		4
        /*001c*/ 	.byte	0x04, 0x17
        /*001e*/ 	.short	(.L_11 - .L_10)
.L_10:
        /*0020*/ 	.word	0x00000000
        /*0024*/ 	.short	0x0005
        /*0026*/ 	.short	0x0020
        /*0028*/ 	.byte	0x00, 0xf4, 0x21, 0x00


	//----- nvinfo : EIATTR_KPARAM_INFO
	.align		4
.L_11:
        /*002c*/ 	.byte	0x04, 0x17
        /*002e*/ 	.short	(.L_13 - .L_12)
.L_12:
        /*0030*/ 	.word	0x00000000
        /*0034*/ 	.short	0x0004
        /*0036*/ 	.short	0x001c
        /*0038*/ 	.byte	0x00, 0xf0, 0x11, 0x00


	//----- nvinfo : EIATTR_KPARAM_INFO
	.align		4
.L_13:
        /*003c*/ 	.byte	0x04, 0x17
        /*003e*/ 	.short	(.L_15 - .L_14)
.L_14:
        /*0040*/ 	.word	0x00000000
        /*0044*/ 	.short	0x0003
        /*0046*/ 	.short	0x0018
        /*0048*/ 	.byte	0x00, 0xf0, 0x11, 0x00


	//----- nvinfo : EIATTR_KPARAM_INFO
	.align		4
.L_15:
        /*004c*/ 	.byte	0x04, 0x17
        /*004e*/ 	.short	(.L_17 - .L_16)
.L_16:
        /*0050*/ 	.word	0x00000000
        /*0054*/ 	.short	0x0002
        /*0056*/ 	.short	0x0010
        /*0058*/ 	.byte	0x00, 0xf4, 0x21, 0x00


	//----- nvinfo : EIATTR_KPARAM_INFO
	.align		4
.L_17:
        /*005c*/ 	.byte	0x04, 0x17
        /*005e*/ 	.short	(.L_19 - .L_18)
.L_18:
        /*0060*/ 	.word	0x00000000
        /*0064*/ 	.short	0x0001
        /*0066*/ 	.short	0x0008
        /*0068*/ 	.byte	0x00, 0xf4, 0x21, 0x00


	//----- nvinfo : EIATTR_KPARAM_INFO
	.align		4
.L_19:
        /*006c*/ 	.byte	0x04, 0x17
        /*006e*/ 	.short	(.L_21 - .L_20)
.L_20:
        /*0070*/ 	.word	0x00000000
        /*0074*/ 	.short	0x0000
        /*0076*/ 	.short	0x0000
        /*0078*/ 	.byte	0x00, 0xf4, 0x21, 0x00


	//----- nvinfo : EIATTR_MAXREG_COUNT
	.align		4
.L_21:
        /*007c*/ 	.byte	0x03, 0x1b
        /*007e*/ 	.short	0x00ff


	//----- nvinfo : EIATTR_COOP_GROUP_MASK_REGIDS
	.align		4
        /*0080*/ 	.byte	0x04, 0x29
        /*0082*/ 	.short	(.L_23 - .L_22)


	//   ....[0]....
.L_22:
        /*0084*/ 	.word	0xffffffff


	//   ....[1]....
        /*0088*/ 	.word	0xffffffff


	//   ....[2]....
        /*008c*/ 	.word	0xffffffff


	//   ....[3]....
        /*0090*/ 	.word	0xffffffff


	//   ....[4]....
        /*0094*/ 	.word	0xffffffff


	//   ....[5]....
        /*0098*/ 	.word	0xffffffff


	//   ....[6]....
        /*009c*/ 	.word	0xffffffff


	//   ....[7]....
        /*00a0*/ 	.word	0xffffffff


	//   ....[8]....
        /*00a4*/ 	.word	0xffffffff


	//   ....[9]....
        /*00a8*/ 	.word	0xffffffff


	//   ....[10]....
        /*00ac*/ 	.word	0xffffffff


	//   ....[11]....
        /*00b0*/ 	.word	0xffffffff


	//   ....[12]....
        /*00b4*/ 	.word	0xffffffff


	//   ....[13]....
        /*00b8*/ 	.word	0xffffffff


	//   ....[14]....
        /*00bc*/ 	.word	0xffffffff


	//   ....[15]....
        /*00c0*/ 	.word	0xffffffff


	//   ....[16]....
        /*00c4*/ 	.word	0xffffffff


	//   ....[17]....
        /*00c8*/ 	.word	0xffffffff


	//   ....[18]....
        /*00cc*/ 	.word	0xffffffff


	//   ....[19]....
        /*00d0*/ 	.word	0xffffffff


	//----- nvinfo : EIATTR_COOP_GROUP_INSTR_OFFSETS
	.align		4
.L_23:
        /*00d4*/ 	.byte	0x04, 0x28
        /*00d6*/ 	.short	(.L_25 - .L_24)


	//   ....[0]....
.L_24:
        /*00d8*/ 	.word	0x000002d0


	//   ....[1]....
        /*00dc*/ 	.word	0x000002f0


	//   ....[2]....
        /*00e0*/ 	.word	0x00000350


	//   ....[3]....
        /*00e4*/ 	.word	0x00000370


	//   ....[4]....
        /*00e8*/ 	.word	0x000003d0


	//   ....[5]....
        /*00ec*/ 	.word	0x000003f0


	//   ....[6]....
        /*00f0*/ 	.word	0x00000450


	//   ....[7]....
        /*00f4*/ 	.word	0x00000470


	//   ....[8]....
        /*00f8*/ 	.word	0x000004d0


	//   ....[9]....
        /*00fc*/ 	.word	0x000004f0


	//   ....[10]....
        /*0100*/ 	.word	0x00000700


	//   ....[11]....
        /*0104*/ 	.word	0x00000730


	//   ....[12]....
        /*0108*/ 	.word	0x00000750


	//   ....[13]....
        /*010c*/ 	.word	0x00000770


	//   ....[14]....
        /*0110*/ 	.word	0x00000790


	//   ....[15]....
        /*0114*/ 	.word	0x000007b0


	//   ....[16]....
        /*0118*/ 	.word	0x000007d0


	//   ....[17]....
        /*011c*/ 	.word	0x000007f0


	//   ....[18]....
        /*0120*/ 	.word	0x00000810


	//   ....[19]....
        /*0124*/ 	.word	0x00000830


	//----- nvinfo : EIATTR_EXIT_INSTR_OFFSETS
	.align		4
.L_25:
        /*0128*/ 	.byte	0x04, 0x1c
        /*012a*/ 	.short	(.L_27 - .L_26)


	//   ....[0]....
.L_26:
        /*012c*/ 	.word	0x00000ab0


	//   ....[1]....
        /*0130*/ 	.word	0x00000ad0


	//----- nvinfo : EIATTR_REQNTID
	.align		4
.L_27:
        /*0134*/ 	.byte	0x04, 0x10
        /*0136*/ 	.short	(.L_29 - .L_28)
.L_28:
        /*0138*/ 	.word	0x00000080
        /*013c*/ 	.word	0x00000001
        /*0140*/ 	.word	0x00000001
.L_29:


//--------------------- .nv.callgraph             --------------------------
	.section	.nv.callgraph,"",@"SHT_CUDA_CALLGRAPH"
	.align	4
	.sectionentsize	8
	.align		4
        /*0000*/ 	.word	0x00000000
	.align		4
        /*0004*/ 	.word	0xffffffff
	.align		4
        /*0008*/ 	.word	0x00000000
	.align		4
        /*000c*/ 	.word	0xfffffffe
	.align		4
        /*0010*/ 	.word	0x00000000
	.align		4
        /*0014*/ 	.word	0xfffffffd
	.align		4
        /*0018*/ 	.word	0x00000000
	.align		4
        /*001c*/ 	.word	0xfffffffc


//--------------------- .nv.rel.action            --------------------------
	.section	.nv.rel.action,"",@"SHT_CUDA_RELOCINFO"
	.align	8
	.sectionentsize	8
        /*0000*/ 	.byte	0x73, 0x00, 0x00, 0x00, 0x00, 0x00, 0x00, 0x00, 0x00, 0x00, 0x00, 0x11, 0x25, 0x00, 0x05, 0x36


//--------------------- .nv.constant0.triton_per_fused__softmax_add_zeros_3 --------------------------
	.section	.nv.constant0.triton_per_fused__softmax_add_zeros_3,"a",@progbits
	.sectionflags	@""
	.align	4
.nv.constant0.triton_per_fused__softmax_add_zeros_3:
	.zero		392


//--------------------- .text.triton_per_fused__softmax_add_zeros_3 --------------------------
	.section	.text.triton_per_fused__softmax_add_zeros_3,"ax",@progbits
	.sectioninfo	@"SHI_REGISTERS=22"
	.align	128
        .global         triton_per_fused__softmax_add_zeros_3
        .type           triton_per_fused__softmax_add_zeros_3,@function
        .size           triton_per_fused__softmax_add_zeros_3,(.L_x_1 - triton_per_fused__softmax_add_zeros_3)
        .other          triton_per_fused__softmax_add_zeros_3,@"STO_CUDA_ENTRY STV_DEFAULT"
triton_per_fused__softmax_add_zeros_3:
.text.triton_per_fused__softmax_add_zeros_3:
[----:B------:R-:W-:Y:S02]  /*0000*/  MOV R1, c[0x0][0x28] ;  /* 0x00000a0000017a02 */ /* 0x000fe40000000f00 */
[----:B------:R-:W0:Y:S01]  /*0010*/  S2R R2, SR_TID.X ;  /* 0x0000000000027919 */ /* 0x000e220000002100 */
[----:B------:R-:W1:Y:S01]  /*0020*/  S2UR UR4, SR_CTAID.X ;  /* 0x00000000000479c3 */ /* 0x000e620000002500 */
[----:B------:R-:W-:Y:S01]  /*0030*/  IMAD.MOV.U32 R3, RZ, RZ, 0x4 ;  /* 0x00000004ff037424 */ /* 0x000fe200078e00ff */
[----:B------:R-:W-:Y:S01]  /*0040*/  CS2R R16, SRZ ;  /* 0x0000000000107805 */ /* 0x000fe2000001ff00 */
[----:B------:R-:W-:Y:S01]  /*0050*/  CS2R R12, SRZ ;  /* 0x00000000000c7805 */ /* 0x000fe2000001ff00 */
[----:B0-----:R-:W-:Y:S01]  /*0060*/  SHF.L.U32 R0, R2, 0x1, RZ ;  /* 0x0000000102007819 */ /* 0x001fe200000006ff */
[----:B-1----:R-:W-:Y:S01]  /*0070*/  USHF.L.U32 UR4, UR4, 0x3, URZ ;  /* 0x0000000304047899 */ /* 0x002fe2000800063f */
[----:B------:R-:W-:Y:S02]  /*0080*/  SHF.R.U32.HI R5, RZ, 0x5, R2 ;  /* 0x00000005ff057819 */ /* 0x000fe40000011602 */
[----:B------:R-:W-:Y:S02]  /*0090*/  LOP3.LUT R0, R0, 0x3e, RZ, 0xc0, !PT ;  /* 0x0000003e00007812 */ /* 0x000fe400078ec0ff */
[----:B------:R-:W-:-:S02]  /*00a0*/  SGXT.U32 R5, R5, 0x2 ;  /* 0x000000020505781a */ /* 0x000fc40000000000 */
[C---:B------:R-:W-:Y:S01]  /*00b0*/  ISETP.GE.U32.AND P0, PT, R0.reuse, 0x32, PT ;  /* 0x000000320000780c */ /* 0x040fe20003f06070 */
[----:B------:R-:W-:Y:S01]  /*00c0*/  IMAD.WIDE.U32 R10, R0, R3, c[0x0][0x168] ;  /* 0x00005a00000a7625 */ /* 0x000fe200078e0003 */
[----:B------:R-:W-:-:S04]  /*00d0*/  LOP3.LUT R5, R5, UR4, RZ, 0xfc, !PT ;  /* 0x0000000405057c12 */ /* 0x000fc8000f8efcff */
[C---:B------:R-:W-:Y:S01]  /*00e0*/  ISETP.LT.AND P1, PT, R5.reuse, 0x190, !P0 ;  /* 0x000001900500780c */ /* 0x040fe20004721270 */
[C---:B------:R-:W-:Y:S01]  /*00f0*/  IMAD R4, R5.reuse, 0x32, R0 ;  /* 0x0000003205047824 */ /* 0x040fe200078e0200 */
[----:B------:R-:W-:-:S05]  /*0100*/  LOP3.LUT R2, R5, 0x4, RZ, 0xfc, !PT ;  /* 0x0000000405027812 */ /* 0x000fca00078efcff */
[----:B------:R-:W-:Y:S01]  /*0110*/  @!P0 IMAD.MOV.U32 R6, RZ, RZ, 0x0 ;  /* 0x00000000ff068424 */ /* 0x000fe200078e00ff */
[----:B------:R-:W-:-:S03]  /*0120*/  @!P0 MOV R7, 0x14f00000 ;  /* 0x14f0000000078802 */ /* 0x000fc60000000f00 */
[----:B------:R0:W1:Y:S08]  /*0130*/  @!P0 R2UR UR6, R6 ;  /* 0x00000000060683c2 */ /* 0x00007000000e0000 */
[----:B------:R0:W1:Y:S01]  /*0140*/  @!P0 R2UR UR7, R7 ;  /* 0x00000000070783c2 */ /* 0x00006200000e0000 */
[----:B------:R-:W-:Y:S01]  /*0150*/  ULDC.64 UR4, c[0x0][0x118] ;  /* 0x0000460000047ab9 */ /* 0x000fe20000000a00 */
[C---:B------:R-:W-:Y:S01]  /*0160*/  IADD3 R8, R4.reuse, 0xc8, RZ ;  /* 0x000000c804087810 */ /* 0x040fe20007ffe0ff */
[----:B0-----:R-:W-:Y:S01]  /*0170*/  IMAD.WIDE R6, R4, R3, c[0x0][0x160] ;  /* 0x0000580004067625 */ /* 0x001fe200078e0203 */
[----:B------:R-:W-:-:S04]  /*0180*/  CS2R R14, SRZ ;  /* 0x00000000000e7805 */ /* 0x000fc8000001ff00 */
[----:B------:R-:W2:Y:S01]  /*0190*/  @P1 LDG.E.64 R12, [R6.64] ;  /* 0x00000004060c1981 */ /* 0x000ea2000c1e1b00 */
[----:B------:R-:W-:-:S03]  /*01a0*/  IMAD.WIDE R8, R8, R3, c[0x0][0x160] ;  /* 0x0000580008087625 */ /* 0x000fc600078e0203 */
[----:B-1----:R-:W3:Y:S01]  /*01b0*/  @!P0 LDG.E.EL.64 R16, desc[UR6][R10.64] ;  /* 0x000000060a108981 */ /* 0x002ee2200c2e1b00 */
[----:B------:R-:W-:-:S13]  /*01c0*/  ISETP.LT.AND P0, PT, R2, 0x190, !P0 ;  /* 0x000001900200780c */ /* 0x000fda0004701270 */
[----:B------:R-:W4:Y:S01]  /*01d0*/  @P0 LDG.E.64 R14, [R8.64] ;  /* 0x00000004080e0981 */ /* 0x000f22000c1e1b00 */
[----:B---3--:R-:W-:Y:S01]  /*01e0*/  FADD R19, RZ, R16 ;  /* 0x00000010ff137221 */ /* 0x008fe20000000000 */
[----:B------:R-:W-:-:S03]  /*01f0*/  FADD R4, RZ, R17 ;  /* 0x00000011ff047221 */ /* 0x000fc60000000000 */
[----:B--2---:R-:W-:Y:S01]  /*0200*/  FADD R12, R19, R12 ;  /* 0x0000000c130c7221 */ /* 0x004fe20000000000 */
[----:B------:R-:W-:-:S04]  /*0210*/  FADD R13, R4, R13 ;  /* 0x0000000d040d7221 */ /* 0x000fc80000000000 */
[----:B------:R-:W-:Y:S02]  /*0220*/  FSEL R10, R12, -INF , P1 ;  /* 0xff8000000c0a7808 */ /* 0x000fe40000800000 */
[----:B------:R-:W-:Y:S01]  /*0230*/  FSEL R7, R13, -INF , P1 ;  /* 0xff8000000d077808 */ /* 0x000fe20000800000 */
[----:B----4-:R-:W-:-:S03]  /*0240*/  FADD R14, R19, R14 ;  /* 0x0000000e130e7221 */ /* 0x010fc60000000000 */
[----:B------:R-:W-:Y:S01]  /*0250*/  FSETP.GT.AND P2, PT, R10, R7, PT ;  /* 0x000000070a00720b */ /* 0x000fe20003f44000 */
[----:B------:R-:W-:Y:S01]  /*0260*/  FADD R15, R4, R15 ;  /* 0x0000000f040f7221 */ /* 0x000fe20000000000 */
[----:B------:R-:W-:-:S04]  /*0270*/  FSEL R4, R14, -INF , P0 ;  /* 0xff8000000e047808 */ /* 0x000fc80000000000 */
[----:B------:R-:W-:Y:S02]  /*0280*/  FSEL R9, R15, -INF , P0 ;  /* 0xff8000000f097808 */ /* 0x000fe40000000000 */
[----:B------:R-:W-:Y:S02]  /*0290*/  FSETP.NAN.AND P3, PT, R10, R10, PT ;  /* 0x0000000a0a00720b */ /* 0x000fe40003f68000 */
[----:B------:R-:W-:-:S03]  /*02a0*/  FSETP.GT.AND P4, PT, R4, R9, PT ;  /* 0x000000090400720b */ /* 0x000fc60003f84000 */
[----:B------:R-:W-:Y:S02]  /*02b0*/  @!P2 FSEL R10, R10, R7, P3 ;  /* 0x000000070a0aa208 */ /* 0x000fe40001800000 */
[----:B------:R-:W-:-:S03]  /*02c0*/  FSETP.NAN.AND P2, PT, R4, R4, PT ;  /* 0x000000040400720b */ /* 0x000fc60003f48000 */
[----:B------:R-:W0:Y:S05]  /*02d0*/  SHFL.BFLY PT, R7, R10, 0x10, 0x1f ;  /* 0x0e001f000a077f89 */ /* 0x000e2a00000e0000 */
[----:B------:R-:W-:-:S05]  /*02e0*/  @!P4 FSEL R4, R4, R9, P2 ;  /* 0x000000090404c208 */ /* 0x000fca0001000000 */
[----:B------:R-:W1:Y:S01]  /*02f0*/  SHFL.BFLY PT, R9, R4, 0x10, 0x1f ;  /* 0x0e001f0004097f89 */ /* 0x000e6200000e0000 */
[C---:B------:R-:W-:Y:S02]  /*0300*/  FSETP.NAN.AND P3, PT, R10.reuse, R10, PT ;  /* 0x0000000a0a00720b */ /* 0x040fe40003f68000 */
[----:B0-----:R-:W-:Y:S02]  /*0310*/  FSETP.GT.AND P2, PT, R10, R7, PT ;  /* 0x000000070a00720b */ /* 0x001fe40003f44000 */
[----:B-1----:R-:W-:-:S11]  /*0320*/  FSETP.GT.AND P4, PT, R4, R9, PT ;  /* 0x000000090400720b */ /* 0x002fd60003f84000 */
[----:B------:R-:W-:Y:S02]  /*0330*/  @!P2 FSEL R10, R10, R7, P3 ;  /* 0x000000070a0aa208 */ /* 0x000fe40001800000 */
[----:B------:R-:W-:-:S03]  /*0340*/  FSETP.NAN.AND P2, PT, R4, R4, PT ;  /* 0x000000040400720b */ /* 0x000fc60003f48000 */
[----:B------:R-:W0:Y:S01]  /*0350*/  SHFL.BFLY PT, R7, R10, 0x8, 0x1f ;  /* 0x0d001f000a077f89 */ /* 0x000e2200000e0000 */
        /* <DEDUP_REMOVED lines=31> */
[--C-:B------:R-:W-:Y:S01]  /*0550*/  FADD R12, R12, -R10.reuse ;  /* 0x8000000a0c0c7221 */ /* 0x100fe20000000000 */
[----:B------:R-:W-:-:S03]  /*0560*/  FADD R10, R13, -R10 ;  /* 0x8000000a0d0a7221 */ /* 0x000fc60000000000 */
[----:B------:R-:W-:Y:S01]  /*0570*/  FMUL R12, R12, 1.4426950216293334961 ;  /* 0x3fb8aa3b0c0c7820 */ /* 0x000fe20000400000 */
[----:B------:R-:W-:Y:S01]  /*0580*/  @!P4 FSEL R4, R4, R9, P2 ;  /* 0x000000090404c208 */ /* 0x000fe20001000000 */
[----:B------:R-:W-:-:S03]  /*0590*/  FMUL R10, R10, 1.4426950216293334961 ;  /* 0x3fb8aa3b0a0a7820 */ /* 0x000fc60000400000 */
[----:B------:R-:W-:Y:S01]  /*05a0*/  FSETP.GEU.AND P2, PT, R12, -126, PT ;  /* 0xc2fc00000c00780b */ /* 0x000fe20003f4e000 */
[--C-:B------:R-:W-:Y:S01]  /*05b0*/  FADD R14, R14, -R4.reuse ;  /* 0x800000040e0e7221 */ /* 0x100fe20000000000 */
[----:B------:R-:W-:Y:S01]  /*05c0*/  FADD R4, R15, -R4 ;  /* 0x800000040f047221 */ /* 0x000fe20000000000 */
[----:B------:R-:W-:Y:S02]  /*05d0*/  FSETP.GEU.AND P3, PT, R10, -126, PT ;  /* 0xc2fc00000a00780b */ /* 0x000fe40003f6e000 */
[----:B------:R-:W-:Y:S01]  /*05e0*/  FMUL R14, R14, 1.4426950216293334961 ;  /* 0x3fb8aa3b0e0e7820 */ /* 0x000fe20000400000 */
[----:B------:R-:W-:-:S04]  /*05f0*/  FMUL R8, R4, 1.4426950216293334961 ;  /* 0x3fb8aa3b04087820 */ /* 0x000fc80000400000 */
[----:B------:R-:W-:Y:S02]  /*0600*/  FSETP.GEU.AND P4, PT, R14, -126, PT ;  /* 0xc2fc00000e00780b */ /* 0x000fe40003f8e000 */
[----:B------:R-:W-:Y:S01]  /*0610*/  FSETP.GEU.AND P5, PT, R8, -126, PT ;  /* 0xc2fc00000800780b */ /* 0x000fe20003fae000 */
[----:B------:R-:W-:-:S03]  /*0620*/  @!P2 FMUL R12, R12, 0.5 ;  /* 0x3f0000000c0ca820 */ /* 0x000fc60000400000 */
[----:B------:R-:W-:Y:S01]  /*0630*/  @!P3 FMUL R10, R10, 0.5 ;  /* 0x3f0000000a0ab820 */ /* 0x000fe20000400000 */
[----:B------:R-:W0:Y:S08]  /*0640*/  MUFU.EX2 R4, R12 ;  /* 0x0000000c00047308 */ /* 0x000e300000000800 */
[----:B------:R-:W1:Y:S01]  /*0650*/  MUFU.EX2 R9, R10 ;  /* 0x0000000a00097308 */ /* 0x000e620000000800 */
[----:B------:R-:W-:Y:S01]  /*0660*/  @!P4 FMUL R14, R14, 0.5 ;  /* 0x3f0000000e0ec820 */ /* 0x000fe20000400000 */
[----:B------:R-:W-:-:S06]  /*0670*/  @!P5 FMUL R8, R8, 0.5 ;  /* 0x3f0000000808d820 */ /* 0x000fcc0000400000 */
[----:B------:R-:W2:Y:S01]  /*0680*/  MUFU.EX2 R6, R14 ;  /* 0x0000000e00067308 */ /* 0x000ea20000000800 */
[----:B0-----:R-:W-:-:S07]  /*0690*/  @!P2 FMUL R4, R4, R4 ;  /* 0x000000040404a220 */ /* 0x001fce0000400000 */
[----:B------:R-:W0:Y:S01]  /*06a0*/  MUFU.EX2 R7, R8 ;  /* 0x0000000800077308 */ /* 0x000e220000000800 */
[----:B-1----:R-:W-:-:S04]  /*06b0*/  @!P3 FMUL R9, R9, R9 ;  /* 0x000000090909b220 */ /* 0x002fc80000400000 */
[----:B------:R-:W-:Y:S01]  /*06c0*/  FADD R11, R4, R9 ;  /* 0x00000009040b7221 */ /* 0x000fe20000000000 */
[----:B--2---:R-:W-:-:S04]  /*06d0*/  @!P4 FMUL R6, R6, R6 ;  /* 0x000000060606c220 */ /* 0x004fc80000400000 */
[----:B------:R-:W-:Y:S01]  /*06e0*/  FSEL R11, R11, RZ, P1 ;  /* 0x000000ff0b0b7208 */ /* 0x000fe20000800000 */
[----:B0-----:R-:W-:-:S04]  /*06f0*/  @!P5 FMUL R7, R7, R7 ;  /* 0x000000070707d220 */ /* 0x001fc80000400000 */
[----:B------:R-:W0:Y:S01]  /*0700*/  SHFL.BFLY PT, R12, R11, 0x10, 0x1f ;  /* 0x0e001f000b0c7f89 */ /* 0x000e2200000e0000 */
[----:B------:R-:W-:-:S05]  /*0710*/  FADD R10, R6, R7 ;  /* 0x00000007060a7221 */ /* 0x000fca0000000000 */
[----:B------:R-:W-:-:S05]  /*0720*/  FSEL R10, R10, RZ, P0 ;  /* 0x000000ff0a0a7208 */ /* 0x000fca0000000000 */
[----:B------:R-:W1:Y:S01]  /*0730*/  SHFL.BFLY PT, R15, R10, 0x10, 0x1f ;  /* 0x0e001f000a0f7f89 */ /* 0x000e6200000e0000 */
[----:B0-----:R-:W-:-:S05]  /*0740*/  FADD R12, R11, R12 ;  /* 0x0000000c0b0c7221 */ /* 0x001fca0000000000 */
[----:B------:R-:W0:Y:S01]  /*0750*/  SHFL.BFLY PT, R13, R12, 0x8, 0x1f ;  /* 0x0d001f000c0d7f89 */ /* 0x000e2200000e0000 */
[----:B-1----:R-:W-:-:S05]  /*0760*/  FADD R15, R10, R15 ;  /* 0x0000000f0a0f7221 */ /* 0x002fca0000000000 */
        /* <DEDUP_REMOVED lines=14> */
[C---:B------:R-:W-:Y:S02]  /*0850*/  FSETP.GT.AND P2, PT, |R12|.reuse, 8.50705917302346158658e+37, PT ;  /* 0x7e8000000c00780b */ /* 0x040fe40003f44200 */
[----:B------:R-:W-:Y:S01]  /*0860*/  FSETP.GEU.AND P4, PT, |R12|, 1.175494350822287508e-38, PT ;  /* 0x008000000c00780b */ /* 0x000fe20003f8e200 */
[----:B-1----:R-:W-:-:S05]  /*0870*/  FADD R15, R16, R15 ;  /* 0x0000000f100f7221 */ /* 0x002fca0000000000 */
[----:B------:R-:W-:-:S05]  /*0880*/  FSETP.GT.AND P3, PT, |R15|, 8.50705917302346158658e+37, PT ;  /* 0x7e8000000f00780b */ /* 0x000fca0003f64200 */
[----:B------:R-:W-:Y:S01]  /*0890*/  @P2 FMUL R12, R12, 0.25 ;  /* 0x3e8000000c0c2820 */ /* 0x000fe20000400000 */
[----:B------:R-:W-:Y:S01]  /*08a0*/  FSETP.GEU.AND P5, PT, |R15|, 1.175494350822287508e-38, PT ;  /* 0x008000000f00780b */ /* 0x000fe20003fae200 */
[----:B------:R-:W-:Y:S02]  /*08b0*/  IMAD.HI R8, R5, 0x51eb851f, RZ ;  /* 0x51eb851f05087827 */ /* 0x000fe400078e02ff */
[----:B------:R-:W-:-:S03]  /*08c0*/  @!P4 FMUL R12, R12, 16777216 ;  /* 0x4b8000000c0cc820 */ /* 0x000fc60000400000 */
[----:B------:R-:W-:Y:S01]  /*08d0*/  SHF.R.U32.HI R11, RZ, 0x1f, R8 ;  /* 0x0000001fff0b7819 */ /* 0x000fe20000011608 */
[----:B------:R-:W-:Y:S02]  /*08e0*/  IMAD.HI R10, R2, 0x51eb851f, RZ ;  /* 0x51eb851f020a7827 */ /* 0x000fe400078e02ff */
[----:B------:R-:W0:Y:S01]  /*08f0*/  MUFU.RCP R12, R12 ;  /* 0x0000000c000c7308 */ /* 0x000e220000001000 */
[----:B------:R-:W-:Y:S01]  /*0900*/  LEA.HI.SX32 R8, R8, R11, 0x1c ;  /* 0x0000000b08087211 */ /* 0x000fe200078fe2ff */
[----:B------:R-:W-:Y:S01]  /*0910*/  @P3 FMUL R15, R15, 0.25 ;  /* 0x3e8000000f0f3820 */ /* 0x000fe20000400000 */
[----:B------:R-:W-:-:S03]  /*0920*/  SHF.R.U32.HI R11, RZ, 0x1f, R10 ;  /* 0x0000001fff0b7819 */ /* 0x000fc6000001160a */
[----:B------:R-:W-:Y:S01]  /*0930*/  @!P5 FMUL R15, R15, 16777216 ;  /* 0x4b8000000f0fd820 */ /* 0x000fe20000400000 */
[----:B------:R-:W-:Y:S01]  /*0940*/  IMAD R5, R8, -0x32, R5 ;  /* 0xffffffce08057824 */ /* 0x000fe200078e0205 */
[----:B------:R-:W-:Y:S01]  /*0950*/  LEA.HI.SX32 R11, R10, R11, 0x1c ;  /* 0x0000000b0a0b7211 */ /* 0x000fe200078fe2ff */
[----:B------:R-:W-:Y:S01]  /*0960*/  @P2 FMUL R4, R4, 0.25 ;  /* 0x3e80000004042820 */ /* 0x000fe20000400000 */
[----:B------:R-:W-:Y:S01]  /*0970*/  @P2 FMUL R9, R9, 0.25 ;  /* 0x3e80000009092820 */ /* 0x000fe20000400000 */
[----:B------:R-:W-:Y:S01]  /*0980*/  IMAD R13, R5, 0x32, R0 ;  /* 0x00000032050d7824 */ /* 0x000fe200078e0200 */
[----:B------:R-:W1:Y:S01]  /*0990*/  MUFU.RCP R15, R15 ;  /* 0x0000000f000f7308 */ /* 0x000e620000001000 */
[----:B------:R-:W-:Y:S01]  /*09a0*/  IMAD R5, R11, -0x32, R2 ;  /* 0xffffffce0b057824 */ /* 0x000fe200078e0202 */
[----:B------:R-:W-:Y:S01]  /*09b0*/  @!P4 FMUL R4, R4, 16777216 ;  /* 0x4b8000000404c820 */ /* 0x000fe20000400000 */
[----:B------:R-:W-:Y:S01]  /*09c0*/  @!P4 FMUL R9, R9, 16777216 ;  /* 0x4b8000000909c820 */ /* 0x000fe20000400000 */
[----:B------:R-:W-:Y:S01]  /*09d0*/  IMAD R8, R8, 0x9e0, R13 ;  /* 0x000009e008087824 */ /* 0x000fe200078e020d */
[----:B------:R-:W-:Y:S01]  /*09e0*/  @P3 FMUL R6, R6, 0.25 ;  /* 0x3e80000006063820 */ /* 0x000fe20000400000 */
[----:B------:R-:W-:Y:S01]  /*09f0*/  IMAD R0, R5, 0x32, R0 ;  /* 0x0000003205007824 */ /* 0x000fe200078e0200 */
[C---:B0-----:R-:W-:Y:S01]  /*0a00*/  FMUL R16, R12.reuse, R4 ;  /* 0x000000040c107220 */ /* 0x041fe20000400000 */
[----:B------:R-:W-:Y:S01]  /*0a10*/  FMUL R17, R12, R9 ;  /* 0x000000090c117220 */ /* 0x000fe20000400000 */
[----:B------:R-:W-:Y:S01]  /*0a20*/  @P3 FMUL R7, R7, 0.25 ;  /* 0x3e80000007073820 */ /* 0x000fe20000400000 */
[----:B------:R-:W-:Y:S01]  /*0a30*/  IMAD.WIDE R4, R8, R3, c[0x0][0x170] ;  /* 0x00005c0008047625 */ /* 0x000fe200078e0203 */
[----:B------:R-:W-:-:S02]  /*0a40*/  @!P5 FMUL R6, R6, 16777216 ;  /* 0x4b8000000606d820 */ /* 0x000fc40000400000 */
[----:B------:R-:W-:Y:S01]  /*0a50*/  @!P5 FMUL R7, R7, 16777216 ;  /* 0x4b8000000707d820 */ /* 0x000fe20000400000 */
[----:B------:R-:W-:Y:S01]  /*0a60*/  IMAD R0, R11, 0x9e0, R0 ;  /* 0x000009e00b007824 */ /* 0x000fe200078e0200 */
[----:B------:R0:W-:Y:S01]  /*0a70*/  @P1 STG.E.64 [R4.64], R16 ;  /* 0x0000001004001986 */ /* 0x0001e2000c101b04 */
[C---:B-1----:R-:W-:Y:S01]  /*0a80*/  FMUL R6, R15.reuse, R6 ;  /* 0x000000060f067220 */ /* 0x042fe20000400000 */
[----:B------:R-:W-:Y:S01]  /*0a90*/  FMUL R7, R15, R7 ;  /* 0x000000070f077220 */ /* 0x000fe20000400000 */
[----:B------:R-:W-:Y:S01]  /*0aa0*/  IMAD.WIDE R2, R0, R3, c[0x0][0x170] ;  /* 0x00005c0000027625 */ /* 0x000fe200078e0203 */
[----:B------:R-:W-:Y:S06]  /*0ab0*/  @!P0 EXIT ;  /* 0x000000000000894d */ /* 0x000fec0003800000 */
[----:B------:R-:W-:Y:S01]  /*0ac0*/  STG.E.64 [R2.64], R6 ;  /* 0x0000000602007986 */ /* 0x000fe2000c101b04 */
[----:B------:R-:W-:Y:S05]  /*0ad0*/  EXIT ;  /* 0x000000000000794d */ /* 0x000fea0003800000 */
.L_x_0:
[----:B------:R-:W-:-:S00]  /*0ae0*/  BRA `(.L_x_0) ;  /* 0xfffffff000007947 */ /* 0x000fc0000383ffff */
[----:B------:R-:W-:-:S00]  /*0af0*/  NOP ;  /* 0x0000000000007918 */ /* 0x000fc00000000000 */
        /* <DEDUP_REMOVED lines=8> */
.L_x_1:
